//
// Generated by NVIDIA NVVM Compiler
//
// Compiler Build ID: CL-36424714
// Cuda compilation tools, release 13.0, V13.0.88
// Based on NVVM 20.0.0
//

.version 9.0
.target sm_100
.address_size 64

	// .globl	_Z12count_kernelPiS_i

.visible .entry _Z12count_kernelPiS_i(
	.param .u64 .ptr .align 1 _Z12count_kernelPiS_i_param_0,
	.param .u64 .ptr .align 1 _Z12count_kernelPiS_i_param_1,
	.param .u32 _Z12count_kernelPiS_i_param_2
)
{
	.reg .pred 	%p<2>;
	.reg .b32 	%r<8>;
	.reg .b64 	%rd<9>;

	ld.param.u64 	%rd1, [_Z12count_kernelPiS_i_param_0];
	ld.param.u64 	%rd2, [_Z12count_kernelPiS_i_param_1];
	ld.param.u32 	%r2, [_Z12count_kernelPiS_i_param_2];
	mov.u32 	%r3, %ctaid.x;
	mov.u32 	%r4, %ntid.x;
	mov.u32 	%r5, %tid.x;
	mad.lo.s32 	%r1, %r3, %r4, %r5;
	setp.ge.s32 	%p1, %r1, %r2;
	@%p1 bra 	$L__BB0_2;
	cvta.to.global.u64 	%rd3, %rd1;
	cvta.to.global.u64 	%rd4, %rd2;
	mul.wide.s32 	%rd5, %r1, 4;
	add.s64 	%rd6, %rd3, %rd5;
	ld.global.u32 	%r6, [%rd6];
	mul.wide.s32 	%rd7, %r6, 4;
	add.s64 	%rd8, %rd4, %rd7;
	atom.global.add.u32 	%r7, [%rd8], 1;
$L__BB0_2:
	ret;

}
	// .globl	_Z14rebuild_kernelPiS_S_i
.visible .entry _Z14rebuild_kernelPiS_S_i(
	.param .u64 .ptr .align 1 _Z14rebuild_kernelPiS_S_i_param_0,
	.param .u64 .ptr .align 1 _Z14rebuild_kernelPiS_S_i_param_1,
	.param .u64 .ptr .align 1 _Z14rebuild_kernelPiS_S_i_param_2,
	.param .u32 _Z14rebuild_kernelPiS_S_i_param_3
)
{
	.reg .pred 	%p<4>;
	.reg .b32 	%r<14>;
	.reg .b64 	%rd<13>;

	ld.param.u64 	%rd3, [_Z14rebuild_kernelPiS_S_i_param_0];
	ld.param.u64 	%rd4, [_Z14rebuild_kernelPiS_S_i_param_1];
	ld.param.u64 	%rd5, [_Z14rebuild_kernelPiS_S_i_param_2];
	ld.param.u32 	%r5, [_Z14rebuild_kernelPiS_S_i_param_3];
	mov.u32 	%r6, %ctaid.x;
	mov.u32 	%r7, %ntid.x;
	mov.u32 	%r8, %tid.x;
	mad.lo.s32 	%r1, %r6, %r7, %r8;
	setp.ge.s32 	%p1, %r1, %r5;
	@%p1 bra 	$L__BB1_4;
	cvta.to.global.u64 	%rd6, %rd5;
	mul.wide.s32 	%rd7, %r1, 4;
	add.s64 	%rd1, %rd6, %rd7;
	ld.global.u32 	%r9, [%rd1];
	setp.lt.s32 	%p2, %r9, 1;
	@%p2 bra 	$L__BB1_4;
	cvta.to.global.u64 	%rd8, %rd4;
	add.s64 	%rd10, %rd8, %rd7;
	ld.global.u32 	%r2, [%rd10];
	cvta.to.global.u64 	%rd2, %rd3;
	mov.b32 	%r13, 0;
$L__BB1_3:
	add.s32 	%r11, %r13, %r2;
	mul.wide.s32 	%rd11, %r11, 4;
	add.s64 	%rd12, %rd2, %rd11;
	st.global.u32 	[%rd12], %r1;
	add.s32 	%r13, %r13, 1;
	ld.global.u32 	%r12, [%rd1];
	setp.lt.s32 	%p3, %r13, %r12;
	@%p3 bra 	$L__BB1_3;
$L__BB1_4:
	ret;

}


// ===== COMPILED SASS (sm_100) =====

	.target	sm_100

	.elftype	@"ET_EXEC"


//--------------------- .note.nv.tkinfo           --------------------------
	.section	.note.nv.tkinfo,"",@"SHT_NOTE"
	.sectionflags	@"SHF_NOTE_NV_TKINFO"
	.tkinfo
        /*0018*/ 	.word	0x00000002
        /*0030*/ 	.string	""
        /*0030*/ 	.string	"ptxas"
        /*0030*/ 	.string	"Cuda compilation tools, release 13.0, V13.0.88"
        /*0030*/ 	.string	"Build cuda_13.0.r13.0/compiler.36424714_0"
        /*0030*/ 	.string	"-arch sm_100 -m 64 "



//--------------------- .note.nv.cuinfo           --------------------------
	.section	.note.nv.cuinfo,"",@"SHT_NOTE"
	.sectionflags	@"SHF_NOTE_NV_CUINFO"
        /*0018*/ 	.short	0x0002
        /*001a*/ 	.short	0x0064
        /*001c*/ 	.short	0x0082
	.zero		2


//--------------------- .nv.info                  --------------------------
	.section	.nv.info,"",@"SHT_CUDA_INFO"
	.align	4


	//----- nvinfo : EIATTR_REGCOUNT
	.align		4
        /*0000*/ 	.byte	0x04, 0x2f
        /*0002*/ 	.short	(.L_1 - .L_0)
	.align		4
.L_0:
        /*0004*/ 	.word	index@(_Z12count_kernelPiS_i)
        /*0008*/ 	.word	0x0000000a


	//----- nvinfo : EIATTR_FRAME_SIZE
	.align		4
.L_1:
        /*000c*/ 	.byte	0x04, 0x11
        /*000e*/ 	.short	(.L_3 - .L_2)
	.align		4
.L_2:
        /*0010*/ 	.word	index@(_Z12count_kernelPiS_i)
        /*0014*/ 	.word	0x00000000


	//----- nvinfo : EIATTR_REGCOUNT
	.align		4
.L_3:
        /*0018*/ 	.byte	0x04, 0x2f
        /*001a*/ 	.short	(.L_5 - .L_4)
	.align		4
.L_4:
        /*001c*/ 	.word	index@(_Z14rebuild_kernelPiS_S_i)
        /*0020*/ 	.word	0x0000000e


	//----- nvinfo : EIATTR_FRAME_SIZE
	.align		4
.L_5:
        /*0024*/ 	.byte	0x04, 0x11
        /*0026*/ 	.short	(.L_7 - .L_6)
	.align		4
.L_6:
        /*0028*/ 	.word	index@(_Z14rebuild_kernelPiS_S_i)
        /*002c*/ 	.word	0x00000000


	//----- nvinfo : EIATTR_MIN_STACK_SIZE
	.align		4
.L_7:
        /*0030*/ 	.byte	0x04, 0x12
        /*0032*/ 	.short	(.L_9 - .L_8)
	.align		4
.L_8:
        /*0034*/ 	.word	index@(_Z14rebuild_kernelPiS_S_i)
        /*0038*/ 	.word	0x00000000


	//----- nvinfo : EIATTR_MIN_STACK_SIZE
	.align		4
.L_9:
        /*003c*/ 	.byte	0x04, 0x12
        /*003e*/ 	.short	(.L_11 - .L_10)
	.align		4
.L_10:
        /*0040*/ 	.word	index@(_Z12count_kernelPiS_i)
        /*0044*/ 	.word	0x00000000
.L_11:


//--------------------- .nv.compat                --------------------------
	.section	.nv.compat,"",@"SHT_CUDA_COMPAT_INFO"
	.align	4
        /*0000*/ 	.byte	0x02, 0x09, 0x00, 0x00, 0x02, 0x02, 0x01, 0x00, 0x02, 0x05, 0x05, 0x00, 0x03, 0x07, 0x01, 0x01
        /*0010*/ 	.byte	0x02, 0x03, 0x00, 0x00, 0x02, 0x06, 0x01, 0x00, 0x04, 0x0b, 0x08, 0x00, 0x09, 0x00, 0x00, 0x00
        /*0020*/ 	.byte	0x00, 0x00, 0x00, 0x00


//--------------------- .nv.info._Z14rebuild_kernelPiS_S_i --------------------------
	.section	.nv.info._Z14rebuild_kernelPiS_S_i,"",@"SHT_CUDA_INFO"
	.sectionflags	@""
	.align	4


	//----- nvinfo : EIATTR_CUDA_API_VERSION
	.align		4
        /*0000*/ 	.byte	0x04, 0x37
        /*0002*/ 	.short	(.L_13 - .L_12)
.L_12:
        /*0004*/ 	.word	0x00000082


	//----- nvinfo : EIATTR_KPARAM_INFO
	.align		4
.L_13:
        /*0008*/ 	.byte	0x04, 0x17
        /*000a*/ 	.short	(.L_15 - .L_14)
.L_14:
        /*000c*/ 	.word	0x00000000
        /*0010*/ 	.short	0x0003
        /*0012*/ 	.short	0x0018
        /*0014*/ 	.byte	0x00, 0xf0, 0x11, 0x00


	//----- nvinfo : EIATTR_KPARAM_INFO
	.align		4
.L_15:
        /*0018*/ 	.byte	0x04, 0x17
        /*001a*/ 	.short	(.L_17 - .L_16)
.L_16:
        /*001c*/ 	.word	0x00000000
        /*0020*/ 	.short	0x0002
        /*0022*/ 	.short	0x0010
        /*0024*/ 	.byte	0x00, 0xf5, 0x21, 0x00


	//----- nvinfo : EIATTR_KPARAM_INFO
	.align		4
.L_17:
        /*0028*/ 	.byte	0x04, 0x17
        /*002a*/ 	.short	(.L_19 - .L_18)
.L_18:
        /*002c*/ 	.word	0x00000000
        /*0030*/ 	.short	0x0001
        /*0032*/ 	.short	0x0008
        /*0034*/ 	.byte	0x00, 0xf5, 0x21, 0x00


	//----- nvinfo : EIATTR_KPARAM_INFO
	.align		4
.L_19:
        /*0038*/ 	.byte	0x04, 0x17
        /*003a*/ 	.short	(.L_21 - .L_20)
.L_20:
        /*003c*/ 	.word	0x00000000
        /*0040*/ 	.short	0x0000
        /*0042*/ 	.short	0x0000
        /*0044*/ 	.byte	0x00, 0xf5, 0x21, 0x00


	//----- nvinfo : EIATTR_SPARSE_MMA_MASK
	.align		4
.L_21:
        /*0048*/ 	.byte	0x03, 0x50
        /*004a*/ 	.short	0x0000


	//----- nvinfo : EIATTR_MAXREG_COUNT
	.align		4
        /*004c*/ 	.byte	0x03, 0x1b
        /*004e*/ 	.short	0x00ff


	//----- nvinfo : EIATTR_MERCURY_ISA_VERSION
	.align		4
        /*0050*/ 	.byte	0x03, 0x5f
        /*0052*/ 	.short	0x0101


	//----- nvinfo : EIATTR_VRC_CTA_INIT_COUNT
	.align		4
        /*0054*/ 	.byte	0x02, 0x4a
	.zero		1
	.zero		1


	//----- nvinfo : EIATTR_EXIT_INSTR_OFFSETS
	.align		4
        /*0058*/ 	.byte	0x04, 0x1c
        /*005a*/ 	.short	(.L_23 - .L_22)


	//   ....[0]....
.L_22:
        /*005c*/ 	.word	0x00000070


	//   ....[1]....
        /*0060*/ 	.word	0x000000d0


	//   ....[2]....
        /*0064*/ 	.word	0x000001a0


	//----- nvinfo : EIATTR_CRS_STACK_SIZE
	.align		4
.L_23:
        /*0068*/ 	.byte	0x04, 0x1e
        /*006a*/ 	.short	(.L_25 - .L_24)
.L_24:
        /*006c*/ 	.word	0x00000000


	//----- nvinfo : EIATTR_CBANK_PARAM_SIZE
	.align		4
.L_25:
        /*0070*/ 	.byte	0x03, 0x19
        /*0072*/ 	.short	0x001c


	//----- nvinfo : EIATTR_PARAM_CBANK
	.align		4
        /*0074*/ 	.byte	0x04, 0x0a
        /*0076*/ 	.short	(.L_27 - .L_26)
	.align		4
.L_26:
        /*0078*/ 	.word	index@(.nv.constant0._Z14rebuild_kernelPiS_S_i)
        /*007c*/ 	.short	0x0380
        /*007e*/ 	.short	0x001c


	//----- nvinfo : EIATTR_SW_WAR
	.align		4
.L_27:
        /*0080*/ 	.byte	0x04, 0x36
        /*0082*/ 	.short	(.L_29 - .L_28)
.L_28:
        /*0084*/ 	.word	0x00000008
.L_29:


//--------------------- .nv.info._Z12count_kernelPiS_i --------------------------
	.section	.nv.info._Z12count_kernelPiS_i,"",@"SHT_CUDA_INFO"
	.sectionflags	@""
	.align	4


	//----- nvinfo : EIATTR_CUDA_API_VERSION
	.align		4
        /*0000*/ 	.byte	0x04, 0x37
        /*0002*/ 	.short	(.L_31 - .L_30)
.L_30:
        /*0004*/ 	.word	0x00000082


	//----- nvinfo : EIATTR_KPARAM_INFO
	.align		4
.L_31:
        /*0008*/ 	.byte	0x04, 0x17
        /*000a*/ 	.short	(.L_33 - .L_32)
.L_32:
        /*000c*/ 	.word	0x00000000
        /*0010*/ 	.short	0x0002
        /*0012*/ 	.short	0x0010
        /*0014*/ 	.byte	0x00, 0xf0, 0x11, 0x00


	//----- nvinfo : EIATTR_KPARAM_INFO
	.align		4
.L_33:
        /*0018*/ 	.byte	0x04, 0x17
        /*001a*/ 	.short	(.L_35 - .L_34)
.L_34:
        /*001c*/ 	.word	0x00000000
        /*0020*/ 	.short	0x0001
        /*0022*/ 	.short	0x0008
        /*0024*/ 	.byte	0x00, 0xf5, 0x21, 0x00


	//----- nvinfo : EIATTR_KPARAM_INFO
	.align		4
.L_35:
        /*0028*/ 	.byte	0x04, 0x17
        /*002a*/ 	.short	(.L_37 - .L_36)
.L_36:
        /*002c*/ 	.word	0x00000000
        /*0030*/ 	.short	0x0000
        /*0032*/ 	.short	0x0000
        /*0034*/ 	.byte	0x00, 0xf5, 0x21, 0x00


	//----- nvinfo : EIATTR_SPARSE_MMA_MASK
	.align		4
.L_37:
        /*0038*/ 	.byte	0x03, 0x50
        /*003a*/ 	.short	0x0000


	//----- nvinfo : EIATTR_MAXREG_COUNT
	.align		4
        /*003c*/ 	.byte	0x03, 0x1b
        /*003e*/ 	.short	0x00ff


	//----- nvinfo : EIATTR_MERCURY_ISA_VERSION
	.align		4
        /*0040*/ 	.byte	0x03, 0x5f
        /*0042*/ 	.short	0x0101


	//----- nvinfo : EIATTR_VRC_CTA_INIT_COUNT
	.align		4
        /*0044*/ 	.byte	0x02, 0x4a
	.zero		1
	.zero		1


	//----- nvinfo : EIATTR_EXIT_INSTR_OFFSETS
	.align		4
        /*0048*/ 	.byte	0x04, 0x1c
        /*004a*/ 	.short	(.L_39 - .L_38)


	//   ....[0]....
.L_38:
        /*004c*/ 	.word	0x00000070


	//   ....[1]....
        /*0050*/ 	.word	0x00000100


	//----- nvinfo : EIATTR_CBANK_PARAM_SIZE
	.align		4
.L_39:
        /*0054*/ 	.byte	0x03, 0x19
        /*0056*/ 	.short	0x0014


	//----- nvinfo : EIATTR_PARAM_CBANK
	.align		4
        /*0058*/ 	.byte	0x04, 0x0a
        /*005a*/ 	.short	(.L_41 - .L_40)
	.align		4
.L_40:
        /*005c*/ 	.word	index@(.nv.constant0._Z12count_kernelPiS_i)
        /*0060*/ 	.short	0x0380
        /*0062*/ 	.short	0x0014


	//----- nvinfo : EIATTR_SW_WAR
	.align		4
.L_41:
        /*0064*/ 	.byte	0x04, 0x36
        /*0066*/ 	.short	(.L_43 - .L_42)
.L_42:
        /*0068*/ 	.word	0x00000008
.L_43:


//--------------------- .nv.callgraph             --------------------------
	.section	.nv.callgraph,"",@"SHT_CUDA_CALLGRAPH"
	.align	4
	.sectionentsize	8
	.align		4
        /*0000*/ 	.word	0x00000000
	.align		4
        /*0004*/ 	.word	0xffffffff
	.align		4
        /*0008*/ 	.word	0x00000000
	.align		4
        /*000c*/ 	.word	0xfffffffe
	.align		4
        /*0010*/ 	.word	0x00000000
	.align		4
        /*0014*/ 	.word	0xfffffffd
	.align		4
        /*0018*/ 	.word	0x00000000
	.align		4
        /*001c*/ 	.word	0xfffffffc


//--------------------- .text._Z14rebuild_kernelPiS_S_i --------------------------
	.section	.text._Z14rebuild_kernelPiS_S_i,"ax",@progbits
	.align	128
        .global         _Z14rebuild_kernelPiS_S_i
        .type           _Z14rebuild_kernelPiS_S_i,@function
        .size           _Z14rebuild_kernelPiS_S_i,(.L_x_3 - _Z14rebuild_kernelPiS_S_i)
        .other          _Z14rebuild_kernelPiS_S_i,@"STO_CUDA_ENTRY STV_DEFAULT"
_Z14rebuild_kernelPiS_S_i:
.text._Z14rebuild_kernelPiS_S_i:
[----:B------:R-:W-:Y:S01]  /*0000*/  LDC R1, c[0x0][0x37c] ;  /* 0x0000df00ff017b82 */ /* 0x000fe20000000800 */
[----:B------:R-:W0:Y:S07]  /*0010*/  S2R R0, SR_TID.X ;  /* 0x0000000000007919 */ /* 0x000e2e0000002100 */
[----:B------:R-:W0:Y:S01]  /*0020*/  S2UR UR4, SR_CTAID.X ;  /* 0x00000000000479c3 */ /* 0x000e220000002500 */
[----:B------:R-:W1:Y:S07]  /*0030*/  LDCU UR5, c[0x0][0x398] ;  /* 0x00007300ff0577ac */ /* 0x000e6e0008000800 */
[----:B------:R-:W0:Y:S02]  /*0040*/  LDC R9, c[0x0][0x360] ;  /* 0x0000d800ff097b82 */ /* 0x000e240000000800 */
[----:B0-----:R-:W-:-:S05]  /*0050*/  IMAD R9, R9, UR4, R0 ;  /* 0x0000000409097c24 */ /* 0x001fca000f8e0200 */
[----:B-1----:R-:W-:-:S13]  /*0060*/  ISETP.GE.AND P0, PT, R9, UR5, PT ;  /* 0x0000000509007c0c */ /* 0x002fda000bf06270 */
[----:B------:R-:W-:Y:S05]  /*0070*/  @P0 EXIT ;  /* 0x000000000000094d */ /* 0x000fea0003800000 */
[----:B------:R-:W0:Y:S01]  /*0080*/  LDC.64 R2, c[0x0][0x390] ;  /* 0x0000e400ff027b82 */ /* 0x000e220000000a00 */
[----:B------:R-:W1:Y:S01]  /*0090*/  LDCU.64 UR4, c[0x0][0x358] ;  /* 0x00006b00ff0477ac */ /* 0x000e620008000a00 */
[----:B0-----:R-:W-:-:S05]  /*00a0*/  IMAD.WIDE R2, R9, 0x4, R2 ;  /* 0x0000000409027825 */ /* 0x001fca00078e0202 */
[----:B-1----:R-:W2:Y:S02]  /*00b0*/  LDG.E R0, desc[UR4][R2.64] ;  /* 0x0000000402007981 */ /* 0x002ea4000c1e1900 */
[----:B--2---:R-:W-:-:S13]  /*00c0*/  ISETP.GE.AND P0, PT, R0, 0x1, PT ;  /* 0x000000010000780c */ /* 0x004fda0003f06270 */
[----:B------:R-:W-:Y:S05]  /*00d0*/  @!P0 EXIT ;  /* 0x000000000000894d */ /* 0x000fea0003800000 */
[----:B------:R-:W0:Y:S08]  /*00e0*/  LDC.64 R4, c[0x0][0x388] ;  /* 0x0000e200ff047b82 */ /* 0x000e300000000a00 */
[----:B------:R-:W1:Y:S01]  /*00f0*/  LDC.64 R6, c[0x0][0x380] ;  /* 0x0000e000ff067b82 */ /* 0x000e620000000a00 */
[----:B0-----:R-:W-:-:S05]  /*0100*/  IMAD.WIDE R4, R9, 0x4, R4 ;  /* 0x0000000409047825 */ /* 0x001fca00078e0204 */
[----:B------:R0:W5:Y:S01]  /*0110*/  LDG.E R0, desc[UR4][R4.64] ;  /* 0x0000000404007981 */ /* 0x000162000c1e1900 */
[----:B------:R-:W-:-:S07]  /*0120*/  HFMA2 R11, -RZ, RZ, 0, 0 ;  /* 0x00000000ff0b7431 */ /* 0x000fce00000001ff */
.L_x_0:
[----:B0----5:R-:W-:-:S05]  /*0130*/  IADD3 R5, PT, PT, R0, R11, RZ ;  /* 0x0000000b00057210 */ /* 0x021fca0007ffe0ff */
[----:B-1----:R-:W-:-:S05]  /*0140*/  IMAD.WIDE R4, R5, 0x4, R6 ;  /* 0x0000000405047825 */ /* 0x002fca00078e0206 */
[----:B------:R2:W-:Y:S04]  /*0150*/  STG.E desc[UR4][R4.64], R9 ;  /* 0x0000000904007986 */ /* 0x0005e8000c101904 */
[----:B------:R-:W3:Y:S01]  /*0160*/  LDG.E R8, desc[UR4][R2.64] ;  /* 0x0000000402087981 */ /* 0x000ee2000c1e1900 */
[----:B------:R-:W-:-:S04]  /*0170*/  IADD3 R11, PT, PT, R11, 0x1, RZ ;  /* 0x000000010b0b7810 */ /* 0x000fc80007ffe0ff */
[----:B---3--:R-:W-:-:S13]  /*0180*/  ISETP.GE.AND P0, PT, R11, R8, PT ;  /* 0x000000080b00720c */ /* 0x008fda0003f06270 */
[----:B--2---:R-:W-:Y:S05]  /*0190*/  @!P0 BRA `(.L_x_0) ;  /* 0xfffffffc00e48947 */ /* 0x004fea000383ffff */
[----:B------:R-:W-:Y:S05]  /*01a0*/  EXIT ;  /* 0x000000000000794d */ /* 0x000fea0003800000 */
.L_x_1:
[----:B------:R-:W-:-:S00]  /*01b0*/  BRA `(.L_x_1) ;  /* 0xfffffffc00fc7947 */ /* 0x000fc0000383ffff */
[----:B------:R-:W-:-:S00]  /*01c0*/  NOP ;  /* 0x0000000000007918 */ /* 0x000fc00000000000 */
        /* <DEDUP_REMOVED lines=11> */
.L_x_3:


//--------------------- .text._Z12count_kernelPiS_i --------------------------
	.section	.text._Z12count_kernelPiS_i,"ax",@progbits
	.align	128
        .global         _Z12count_kernelPiS_i
        .type           _Z12count_kernelPiS_i,@function
        .size           _Z12count_kernelPiS_i,(.L_x_4 - _Z12count_kernelPiS_i)
        .other          _Z12count_kernelPiS_i,@"STO_CUDA_ENTRY STV_DEFAULT"
_Z12count_kernelPiS_i:
.text._Z12count_kernelPiS_i:
        /* <DEDUP_REMOVED lines=10> */
[----:B0-----:R-:W-:-:S06]  /*00a0*/  IMAD.WIDE R2, R5, 0x4, R2 ;  /* 0x0000000405027825 */ /* 0x001fcc00078e0202 */
[----:B------:R-:W0:Y:S01]  /*00b0*/  LDC.64 R4, c[0x0][0x388] ;  /* 0x0000e200ff047b82 */ /* 0x000e220000000a00 */
[----:B-1----:R-:W0:Y:S01]  /*00c0*/  LDG.E R3, desc[UR4][R2.64] ;  /* 0x0000000402037981 */ /* 0x002e22000c1e1900 */
[----:B------:R-:W-:Y:S02]  /*00d0*/  HFMA2 R7, -RZ, RZ, 0, 5.9604644775390625e-08 ;  /* 0x00000001ff077431 */ /* 0x000fe400000001ff */
[----:B0-----:R-:W-:-:S05]  /*00e0*/  IMAD.WIDE R4, R3, 0x4, R4 ;  /* 0x0000000403047825 */ /* 0x001fca00078e0204 */
[----:B------:R-:W-:Y:S01]  /*00f0*/  REDG.E.ADD.STRONG.GPU desc[UR4][R4.64], R7 ;  /* 0x000000070400798e */ /* 0x000fe2000c12e104 */
[----:B------:R-:W-:Y:S05]  /*0100*/  EXIT ;  /* 0x000000000000794d */ /* 0x000fea0003800000 */
.L_x_2:
        /* <DEDUP_REMOVED lines=15> */
.L_x_4:


//--------------------- .nv.shared.reserved.0     --------------------------
	.section	.nv.shared.reserved.0,"aw",@nobits
	.weak		__nv_reservedSMEM_offset_0_alias
	.size		__nv_reservedSMEM_offset_0_alias, 0, 64
	.other		__nv_reservedSMEM_offset_0_alias,@"STO_CUDA_RESERVED_SHARED STV_DEFAULT"
__nv_reservedSMEM_offset_0_alias:
	.zero		0
	.zero		64


//--------------------- .nv.constant0._Z14rebuild_kernelPiS_S_i --------------------------
	.section	.nv.constant0._Z14rebuild_kernelPiS_S_i,"a",@progbits
	.sectionflags	@""
	.align	4
.nv.constant0._Z14rebuild_kernelPiS_S_i:
	.zero		924


//--------------------- .nv.constant0._Z12count_kernelPiS_i --------------------------
	.section	.nv.constant0._Z12count_kernelPiS_i,"a",@progbits
	.sectionflags	@""
	.align	4
.nv.constant0._Z12count_kernelPiS_i:
	.zero		916


//--------------------- SYMBOLS --------------------------

	.type		.nv.reservedSmem.offset0,@object
	.size		.nv.reservedSmem.offset0,0x4
